//
// Generated by NVIDIA NVVM Compiler
//
// Compiler Build ID: CL-36424714
// Cuda compilation tools, release 13.0, V13.0.88
// Based on NVVM 20.0.0
//

.version 9.0
.target sm_100
.address_size 64

	// .globl	_Z6kernelI6float2EvPi

.visible .entry _Z6kernelI6float2EvPi(
	.param .u64 .ptr .align 1 _Z6kernelI6float2EvPi_param_0
)
{


	ret;

}
	// .globl	_Z6kernelIiEvPi
.visible .entry _Z6kernelIiEvPi(
	.param .u64 .ptr .align 1 _Z6kernelIiEvPi_param_0
)
{


	ret;

}
	// .globl	_Z7kernel1I5char4EvPT_
.visible .entry _Z7kernel1I5char4EvPT_(
	.param .u64 .ptr .align 1 _Z7kernel1I5char4EvPT__param_0
)
{


	ret;

}
	// .globl	_Z7kernel1IiEvPT_
.visible .entry _Z7kernel1IiEvPT_(
	.param .u64 .ptr .align 1 _Z7kernel1IiEvPT__param_0
)
{


	ret;

}
	// .globl	_Z7kernel2I5char4iEvPT_PT0_
.visible .entry _Z7kernel2I5char4iEvPT_PT0_(
	.param .u64 .ptr .align 1 _Z7kernel2I5char4iEvPT_PT0__param_0,
	.param .u64 .ptr .align 1 _Z7kernel2I5char4iEvPT_PT0__param_1
)
{


	ret;

}
	// .globl	_Z7kernel2Ii6float2EvPT_PT0_
.visible .entry _Z7kernel2Ii6float2EvPT_PT0_(
	.param .u64 .ptr .align 1 _Z7kernel2Ii6float2EvPT_PT0__param_0,
	.param .u64 .ptr .align 1 _Z7kernel2Ii6float2EvPT_PT0__param_1
)
{


	ret;

}
	// .globl	_Z7kernel2I6float25char4EvPT_PT0_
.visible .entry _Z7kernel2I6float25char4EvPT_PT0_(
	.param .u64 .ptr .align 1 _Z7kernel2I6float25char4EvPT_PT0__param_0,
	.param .u64 .ptr .align 1 _Z7kernel2I6float25char4EvPT_PT0__param_1
)
{


	ret;

}
	// .globl	_Z7kernel3ILj20EiEvPT0_
.visible .entry _Z7kernel3ILj20EiEvPT0_(
	.param .u64 .ptr .align 1 _Z7kernel3ILj20EiEvPT0__param_0
)
{


	ret;

}


// ===== COMPILED SASS (sm_100) =====

	.target	sm_100

	.elftype	@"ET_EXEC"


//--------------------- .note.nv.tkinfo           --------------------------
	.section	.note.nv.tkinfo,"",@"SHT_NOTE"
	.sectionflags	@"SHF_NOTE_NV_TKINFO"
	.tkinfo
        /*0018*/ 	.word	0x00000002
        /*0030*/ 	.string	""
        /*0030*/ 	.string	"ptxas"
        /*0030*/ 	.string	"Cuda compilation tools, release 13.0, V13.0.88"
        /*0030*/ 	.string	"Build cuda_13.0.r13.0/compiler.36424714_0"
        /*0030*/ 	.string	"-arch sm_100 -m 64 "



//--------------------- .note.nv.cuinfo           --------------------------
	.section	.note.nv.cuinfo,"",@"SHT_NOTE"
	.sectionflags	@"SHF_NOTE_NV_CUINFO"
        /*0018*/ 	.short	0x0002
        /*001a*/ 	.short	0x0064
        /*001c*/ 	.short	0x0082
	.zero		2


//--------------------- .nv.info                  --------------------------
	.section	.nv.info,"",@"SHT_CUDA_INFO"
	.align	4


	//----- nvinfo : EIATTR_REGCOUNT
	.align		4
        /*0000*/ 	.byte	0x04, 0x2f
        /*0002*/ 	.short	(.L_1 - .L_0)
	.align		4
.L_0:
        /*0004*/ 	.word	index@(_Z6kernelI6float2EvPi)
        /*0008*/ 	.word	0x00000004


	//----- nvinfo : EIATTR_FRAME_SIZE
	.align		4
.L_1:
        /*000c*/ 	.byte	0x04, 0x11
        /*000e*/ 	.short	(.L_3 - .L_2)
	.align		4
.L_2:
        /*0010*/ 	.word	index@(_Z6kernelI6float2EvPi)
        /*0014*/ 	.word	0x00000000


	//----- nvinfo : EIATTR_REGCOUNT
	.align		4
.L_3:
        /*0018*/ 	.byte	0x04, 0x2f
        /*001a*/ 	.short	(.L_5 - .L_4)
	.align		4
.L_4:
        /*001c*/ 	.word	index@(_Z6kernelIiEvPi)
        /*0020*/ 	.word	0x00000004


	//----- nvinfo : EIATTR_FRAME_SIZE
	.align		4
.L_5:
        /*0024*/ 	.byte	0x04, 0x11
        /*0026*/ 	.short	(.L_7 - .L_6)
	.align		4
.L_6:
        /*0028*/ 	.word	index@(_Z6kernelIiEvPi)
        /*002c*/ 	.word	0x00000000


	//----- nvinfo : EIATTR_REGCOUNT
	.align		4
.L_7:
        /*0030*/ 	.byte	0x04, 0x2f
        /*0032*/ 	.short	(.L_9 - .L_8)
	.align		4
.L_8:
        /*0034*/ 	.word	index@(_Z7kernel1I5char4EvPT_)
        /*0038*/ 	.word	0x00000004


	//----- nvinfo : EIATTR_FRAME_SIZE
	.align		4
.L_9:
        /*003c*/ 	.byte	0x04, 0x11
        /*003e*/ 	.short	(.L_11 - .L_10)
	.align		4
.L_10:
        /*0040*/ 	.word	index@(_Z7kernel1I5char4EvPT_)
        /*0044*/ 	.word	0x00000000


	//----- nvinfo : EIATTR_REGCOUNT
	.align		4
.L_11:
        /*0048*/ 	.byte	0x04, 0x2f
        /*004a*/ 	.short	(.L_13 - .L_12)
	.align		4
.L_12:
        /*004c*/ 	.word	index@(_Z7kernel1IiEvPT_)
        /*0050*/ 	.word	0x00000004


	//----- nvinfo : EIATTR_FRAME_SIZE
	.align		4
.L_13:
        /*0054*/ 	.byte	0x04, 0x11
        /*0056*/ 	.short	(.L_15 - .L_14)
	.align		4
.L_14:
        /*0058*/ 	.word	index@(_Z7kernel1IiEvPT_)
        /*005c*/ 	.word	0x00000000


	//----- nvinfo : EIATTR_REGCOUNT
	.align		4
.L_15:
        /*0060*/ 	.byte	0x04, 0x2f
        /*0062*/ 	.short	(.L_17 - .L_16)
	.align		4
.L_16:
        /*0064*/ 	.word	index@(_Z7kernel2I5char4iEvPT_PT0_)
        /*0068*/ 	.word	0x00000004


	//----- nvinfo : EIATTR_FRAME_SIZE
	.align		4
.L_17:
        /*006c*/ 	.byte	0x04, 0x11
        /*006e*/ 	.short	(.L_19 - .L_18)
	.align		4
.L_18:
        /*0070*/ 	.word	index@(_Z7kernel2I5char4iEvPT_PT0_)
        /*0074*/ 	.word	0x00000000


	//----- nvinfo : EIATTR_REGCOUNT
	.align		4
.L_19:
        /*0078*/ 	.byte	0x04, 0x2f
        /*007a*/ 	.short	(.L_21 - .L_20)
	.align		4
.L_20:
        /*007c*/ 	.word	index@(_Z7kernel2Ii6float2EvPT_PT0_)
        /*0080*/ 	.word	0x00000004


	//----- nvinfo : EIATTR_FRAME_SIZE
	.align		4
.L_21:
        /*0084*/ 	.byte	0x04, 0x11
        /*0086*/ 	.short	(.L_23 - .L_22)
	.align		4
.L_22:
        /*0088*/ 	.word	index@(_Z7kernel2Ii6float2EvPT_PT0_)
        /*008c*/ 	.word	0x00000000


	//----- nvinfo : EIATTR_REGCOUNT
	.align		4
.L_23:
        /*0090*/ 	.byte	0x04, 0x2f
        /*0092*/ 	.short	(.L_25 - .L_24)
	.align		4
.L_24:
        /*0094*/ 	.word	index@(_Z7kernel2I6float25char4EvPT_PT0_)
        /*0098*/ 	.word	0x00000004


	//----- nvinfo : EIATTR_FRAME_SIZE
	.align		4
.L_25:
        /*009c*/ 	.byte	0x04, 0x11
        /*009e*/ 	.short	(.L_27 - .L_26)
	.align		4
.L_26:
        /*00a0*/ 	.word	index@(_Z7kernel2I6float25char4EvPT_PT0_)
        /*00a4*/ 	.word	0x00000000


	//----- nvinfo : EIATTR_REGCOUNT
	.align		4
.L_27:
        /*00a8*/ 	.byte	0x04, 0x2f
        /*00aa*/ 	.short	(.L_29 - .L_28)
	.align		4
.L_28:
        /*00ac*/ 	.word	index@(_Z7kernel3ILj20EiEvPT0_)
        /*00b0*/ 	.word	0x00000004


	//----- nvinfo : EIATTR_FRAME_SIZE
	.align		4
.L_29:
        /*00b4*/ 	.byte	0x04, 0x11
        /*00b6*/ 	.short	(.L_31 - .L_30)
	.align		4
.L_30:
        /*00b8*/ 	.word	index@(_Z7kernel3ILj20EiEvPT0_)
        /*00bc*/ 	.word	0x00000000


	//----- nvinfo : EIATTR_MIN_STACK_SIZE
	.align		4
.L_31:
        /*00c0*/ 	.byte	0x04, 0x12
        /*00c2*/ 	.short	(.L_33 - .L_32)
	.align		4
.L_32:
        /*00c4*/ 	.word	index@(_Z7kernel3ILj20EiEvPT0_)
        /*00c8*/ 	.word	0x00000000


	//----- nvinfo : EIATTR_MIN_STACK_SIZE
	.align		4
.L_33:
        /*00cc*/ 	.byte	0x04, 0x12
        /*00ce*/ 	.short	(.L_35 - .L_34)
	.align		4
.L_34:
        /*00d0*/ 	.word	index@(_Z7kernel2I6float25char4EvPT_PT0_)
        /*00d4*/ 	.word	0x00000000


	//----- nvinfo : EIATTR_MIN_STACK_SIZE
	.align		4
.L_35:
        /*00d8*/ 	.byte	0x04, 0x12
        /*00da*/ 	.short	(.L_37 - .L_36)
	.align		4
.L_36:
        /*00dc*/ 	.word	index@(_Z7kernel2Ii6float2EvPT_PT0_)
        /*00e0*/ 	.word	0x00000000


	//----- nvinfo : EIATTR_MIN_STACK_SIZE
	.align		4
.L_37:
        /*00e4*/ 	.byte	0x04, 0x12
        /*00e6*/ 	.short	(.L_39 - .L_38)
	.align		4
.L_38:
        /*00e8*/ 	.word	index@(_Z7kernel2I5char4iEvPT_PT0_)
        /*00ec*/ 	.word	0x00000000


	//----- nvinfo : EIATTR_MIN_STACK_SIZE
	.align		4
.L_39:
        /*00f0*/ 	.byte	0x04, 0x12
        /*00f2*/ 	.short	(.L_41 - .L_40)
	.align		4
.L_40:
        /*00f4*/ 	.word	index@(_Z7kernel1IiEvPT_)
        /*00f8*/ 	.word	0x00000000


	//----- nvinfo : EIATTR_MIN_STACK_SIZE
	.align		4
.L_41:
        /*00fc*/ 	.byte	0x04, 0x12
        /*00fe*/ 	.short	(.L_43 - .L_42)
	.align		4
.L_42:
        /*0100*/ 	.word	index@(_Z7kernel1I5char4EvPT_)
        /*0104*/ 	.word	0x00000000


	//----- nvinfo : EIATTR_MIN_STACK_SIZE
	.align		4
.L_43:
        /*0108*/ 	.byte	0x04, 0x12
        /*010a*/ 	.short	(.L_45 - .L_44)
	.align		4
.L_44:
        /*010c*/ 	.word	index@(_Z6kernelIiEvPi)
        /*0110*/ 	.word	0x00000000


	//----- nvinfo : EIATTR_MIN_STACK_SIZE
	.align		4
.L_45:
        /*0114*/ 	.byte	0x04, 0x12
        /*0116*/ 	.short	(.L_47 - .L_46)
	.align		4
.L_46:
        /*0118*/ 	.word	index@(_Z6kernelI6float2EvPi)
        /*011c*/ 	.word	0x00000000
.L_47:


//--------------------- .nv.compat                --------------------------
	.section	.nv.compat,"",@"SHT_CUDA_COMPAT_INFO"
	.align	4
        /*0000*/ 	.byte	0x02, 0x09, 0x00, 0x00, 0x02, 0x02, 0x01, 0x00, 0x02, 0x05, 0x05, 0x00, 0x03, 0x07, 0x01, 0x01
        /*0010*/ 	.byte	0x02, 0x03, 0x00, 0x00, 0x02, 0x06, 0x01, 0x00, 0x04, 0x0b, 0x08, 0x00, 0x09, 0x00, 0x00, 0x00
        /*0020*/ 	.byte	0x00, 0x00, 0x00, 0x00


//--------------------- .nv.info._Z7kernel3ILj20EiEvPT0_ --------------------------
	.section	.nv.info._Z7kernel3ILj20EiEvPT0_,"",@"SHT_CUDA_INFO"
	.sectionflags	@""
	.align	4


	//----- nvinfo : EIATTR_CUDA_API_VERSION
	.align		4
        /*0000*/ 	.byte	0x04, 0x37
        /*0002*/ 	.short	(.L_49 - .L_48)
.L_48:
        /*0004*/ 	.word	0x00000082


	//----- nvinfo : EIATTR_KPARAM_INFO
	.align		4
.L_49:
        /*0008*/ 	.byte	0x04, 0x17
        /*000a*/ 	.short	(.L_51 - .L_50)
.L_50:
        /*000c*/ 	.word	0x00000000
        /*0010*/ 	.short	0x0000
        /*0012*/ 	.short	0x0000
        /*0014*/ 	.byte	0x00, 0xf5, 0x21, 0x00


	//----- nvinfo : EIATTR_SPARSE_MMA_MASK
	.align		4
.L_51:
        /*0018*/ 	.byte	0x03, 0x50
        /*001a*/ 	.short	0x0000


	//----- nvinfo : EIATTR_MAXREG_COUNT
	.align		4
        /*001c*/ 	.byte	0x03, 0x1b
        /*001e*/ 	.short	0x00ff


	//----- nvinfo : EIATTR_MERCURY_ISA_VERSION
	.align		4
        /*0020*/ 	.byte	0x03, 0x5f
        /*0022*/ 	.short	0x0101


	//----- nvinfo : EIATTR_VRC_CTA_INIT_COUNT
	.align		4
        /*0024*/ 	.byte	0x02, 0x4a
	.zero		1
	.zero		1


	//----- nvinfo : EIATTR_EXIT_INSTR_OFFSETS
	.align		4
        /*0028*/ 	.byte	0x04, 0x1c
        /*002a*/ 	.short	(.L_53 - .L_52)


	//   ....[0]....
.L_52:
        /*002c*/ 	.word	0x00000010


	//----- nvinfo : EIATTR_CBANK_PARAM_SIZE
	.align		4
.L_53:
        /*0030*/ 	.byte	0x03, 0x19
        /*0032*/ 	.short	0x0008


	//----- nvinfo : EIATTR_PARAM_CBANK
	.align		4
        /*0034*/ 	.byte	0x04, 0x0a
        /*0036*/ 	.short	(.L_55 - .L_54)
	.align		4
.L_54:
        /*0038*/ 	.word	index@(.nv.constant0._Z7kernel3ILj20EiEvPT0_)
        /*003c*/ 	.short	0x0380
        /*003e*/ 	.short	0x0008


	//----- nvinfo : EIATTR_SW_WAR
	.align		4
.L_55:
        /*0040*/ 	.byte	0x04, 0x36
        /*0042*/ 	.short	(.L_57 - .L_56)
.L_56:
        /*0044*/ 	.word	0x00000008
.L_57:


//--------------------- .nv.info._Z7kernel2I6float25char4EvPT_PT0_ --------------------------
	.section	.nv.info._Z7kernel2I6float25char4EvPT_PT0_,"",@"SHT_CUDA_INFO"
	.sectionflags	@""
	.align	4


	//----- nvinfo : EIATTR_CUDA_API_VERSION
	.align		4
        /*0000*/ 	.byte	0x04, 0x37
        /*0002*/ 	.short	(.L_59 - .L_58)
.L_58:
        /*0004*/ 	.word	0x00000082


	//----- nvinfo : EIATTR_KPARAM_INFO
	.align		4
.L_59:
        /*0008*/ 	.byte	0x04, 0x17
        /*000a*/ 	.short	(.L_61 - .L_60)
.L_60:
        /*000c*/ 	.word	0x00000000
        /*0010*/ 	.short	0x0001
        /*0012*/ 	.short	0x0008
        /*0014*/ 	.byte	0x00, 0xf5, 0x21, 0x00


	//----- nvinfo : EIATTR_KPARAM_INFO
	.align		4
.L_61:
        /*0018*/ 	.byte	0x04, 0x17
        /*001a*/ 	.short	(.L_63 - .L_62)
.L_62:
        /*001c*/ 	.word	0x00000000
        /*0020*/ 	.short	0x0000
        /*0022*/ 	.short	0x0000
        /*0024*/ 	.byte	0x00, 0xf5, 0x21, 0x00


	//----- nvinfo : EIATTR_SPARSE_MMA_MASK
	.align		4
.L_63:
        /*0028*/ 	.byte	0x03, 0x50
        /*002a*/ 	.short	0x0000


	//----- nvinfo : EIATTR_MAXREG_COUNT
	.align		4
        /*002c*/ 	.byte	0x03, 0x1b
        /*002e*/ 	.short	0x00ff


	//----- nvinfo : EIATTR_MERCURY_ISA_VERSION
	.align		4
        /*0030*/ 	.byte	0x03, 0x5f
        /*0032*/ 	.short	0x0101


	//----- nvinfo : EIATTR_VRC_CTA_INIT_COUNT
	.align		4
        /*0034*/ 	.byte	0x02, 0x4a
	.zero		1
	.zero		1


	//----- nvinfo : EIATTR_EXIT_INSTR_OFFSETS
	.align		4
        /*0038*/ 	.byte	0x04, 0x1c
        /*003a*/ 	.short	(.L_65 - .L_64)


	//   ....[0]....
.L_64:
        /*003c*/ 	.word	0x00000010


	//----- nvinfo : EIATTR_CBANK_PARAM_SIZE
	.align		4
.L_65:
        /*0040*/ 	.byte	0x03, 0x19
        /*0042*/ 	.short	0x0010


	//----- nvinfo : EIATTR_PARAM_CBANK
	.align		4
        /*0044*/ 	.byte	0x04, 0x0a
        /*0046*/ 	.short	(.L_67 - .L_66)
	.align		4
.L_66:
        /*0048*/ 	.word	index@(.nv.constant0._Z7kernel2I6float25char4EvPT_PT0_)
        /*004c*/ 	.short	0x0380
        /*004e*/ 	.short	0x0010


	//----- nvinfo : EIATTR_SW_WAR
	.align		4
.L_67:
        /*0050*/ 	.byte	0x04, 0x36
        /*0052*/ 	.short	(.L_69 - .L_68)
.L_68:
        /*0054*/ 	.word	0x00000008
.L_69:


//--------------------- .nv.info._Z7kernel2Ii6float2EvPT_PT0_ --------------------------
	.section	.nv.info._Z7kernel2Ii6float2EvPT_PT0_,"",@"SHT_CUDA_INFO"
	.sectionflags	@""
	.align	4


	//----- nvinfo : EIATTR_CUDA_API_VERSION
	.align		4
        /*0000*/ 	.byte	0x04, 0x37
        /*0002*/ 	.short	(.L_71 - .L_70)
.L_70:
        /*0004*/ 	.word	0x00000082


	//----- nvinfo : EIATTR_KPARAM_INFO
	.align		4
.L_71:
        /*0008*/ 	.byte	0x04, 0x17
        /*000a*/ 	.short	(.L_73 - .L_72)
.L_72:
        /*000c*/ 	.word	0x00000000
        /*0010*/ 	.short	0x0001
        /*0012*/ 	.short	0x0008
        /*0014*/ 	.byte	0x00, 0xf5, 0x21, 0x00


	//----- nvinfo : EIATTR_KPARAM_INFO
	.align		4
.L_73:
        /*0018*/ 	.byte	0x04, 0x17
        /*001a*/ 	.short	(.L_75 - .L_74)
.L_74:
        /*001c*/ 	.word	0x00000000
        /*0020*/ 	.short	0x0000
        /*0022*/ 	.short	0x0000
        /*0024*/ 	.byte	0x00, 0xf5, 0x21, 0x00


	//----- nvinfo : EIATTR_SPARSE_MMA_MASK
	.align		4
.L_75:
        /*0028*/ 	.byte	0x03, 0x50
        /*002a*/ 	.short	0x0000


	//----- nvinfo : EIATTR_MAXREG_COUNT
	.align		4
        /*002c*/ 	.byte	0x03, 0x1b
        /*002e*/ 	.short	0x00ff


	//----- nvinfo : EIATTR_MERCURY_ISA_VERSION
	.align		4
        /*0030*/ 	.byte	0x03, 0x5f
        /*0032*/ 	.short	0x0101


	//----- nvinfo : EIATTR_VRC_CTA_INIT_COUNT
	.align		4
        /*0034*/ 	.byte	0x02, 0x4a
	.zero		1
	.zero		1


	//----- nvinfo : EIATTR_EXIT_INSTR_OFFSETS
	.align		4
        /*0038*/ 	.byte	0x04, 0x1c
        /*003a*/ 	.short	(.L_77 - .L_76)


	//   ....[0]....
.L_76:
        /*003c*/ 	.word	0x00000010


	//----- nvinfo : EIATTR_CBANK_PARAM_SIZE
	.align		4
.L_77:
        /*0040*/ 	.byte	0x03, 0x19
        /*0042*/ 	.short	0x0010


	//----- nvinfo : EIATTR_PARAM_CBANK
	.align		4
        /*0044*/ 	.byte	0x04, 0x0a
        /*0046*/ 	.short	(.L_79 - .L_78)
	.align		4
.L_78:
        /*0048*/ 	.word	index@(.nv.constant0._Z7kernel2Ii6float2EvPT_PT0_)
        /*004c*/ 	.short	0x0380
        /*004e*/ 	.short	0x0010


	//----- nvinfo : EIATTR_SW_WAR
	.align		4
.L_79:
        /*0050*/ 	.byte	0x04, 0x36
        /*0052*/ 	.short	(.L_81 - .L_80)
.L_80:
        /*0054*/ 	.word	0x00000008
.L_81:


//--------------------- .nv.info._Z7kernel2I5char4iEvPT_PT0_ --------------------------
	.section	.nv.info._Z7kernel2I5char4iEvPT_PT0_,"",@"SHT_CUDA_INFO"
	.sectionflags	@""
	.align	4


	//----- nvinfo : EIATTR_CUDA_API_VERSION
	.align		4
        /*0000*/ 	.byte	0x04, 0x37
        /*0002*/ 	.short	(.L_83 - .L_82)
.L_82:
        /*0004*/ 	.word	0x00000082


	//----- nvinfo : EIATTR_KPARAM_INFO
	.align		4
.L_83:
        /*0008*/ 	.byte	0x04, 0x17
        /*000a*/ 	.short	(.L_85 - .L_84)
.L_84:
        /*000c*/ 	.word	0x00000000
        /*0010*/ 	.short	0x0001
        /*0012*/ 	.short	0x0008
        /*0014*/ 	.byte	0x00, 0xf5, 0x21, 0x00


	//----- nvinfo : EIATTR_KPARAM_INFO
	.align		4
.L_85:
        /*0018*/ 	.byte	0x04, 0x17
        /*001a*/ 	.short	(.L_87 - .L_86)
.L_86:
        /*001c*/ 	.word	0x00000000
        /*0020*/ 	.short	0x0000
        /*0022*/ 	.short	0x0000
        /*0024*/ 	.byte	0x00, 0xf5, 0x21, 0x00


	//----- nvinfo : EIATTR_SPARSE_MMA_MASK
	.align		4
.L_87:
        /*0028*/ 	.byte	0x03, 0x50
        /*002a*/ 	.short	0x0000


	//----- nvinfo : EIATTR_MAXREG_COUNT
	.align		4
        /*002c*/ 	.byte	0x03, 0x1b
        /*002e*/ 	.short	0x00ff


	//----- nvinfo : EIATTR_MERCURY_ISA_VERSION
	.align		4
        /*0030*/ 	.byte	0x03, 0x5f
        /*0032*/ 	.short	0x0101


	//----- nvinfo : EIATTR_VRC_CTA_INIT_COUNT
	.align		4
        /*0034*/ 	.byte	0x02, 0x4a
	.zero		1
	.zero		1


	//----- nvinfo : EIATTR_EXIT_INSTR_OFFSETS
	.align		4
        /*0038*/ 	.byte	0x04, 0x1c
        /*003a*/ 	.short	(.L_89 - .L_88)


	//   ....[0]....
.L_88:
        /*003c*/ 	.word	0x00000010


	//----- nvinfo : EIATTR_CBANK_PARAM_SIZE
	.align		4
.L_89:
        /*0040*/ 	.byte	0x03, 0x19
        /*0042*/ 	.short	0x0010


	//----- nvinfo : EIATTR_PARAM_CBANK
	.align		4
        /*0044*/ 	.byte	0x04, 0x0a
        /*0046*/ 	.short	(.L_91 - .L_90)
	.align		4
.L_90:
        /*0048*/ 	.word	index@(.nv.constant0._Z7kernel2I5char4iEvPT_PT0_)
        /*004c*/ 	.short	0x0380
        /*004e*/ 	.short	0x0010


	//----- nvinfo : EIATTR_SW_WAR
	.align		4
.L_91:
        /*0050*/ 	.byte	0x04, 0x36
        /*0052*/ 	.short	(.L_93 - .L_92)
.L_92:
        /*0054*/ 	.word	0x00000008
.L_93:


//--------------------- .nv.info._Z7kernel1IiEvPT_ --------------------------
	.section	.nv.info._Z7kernel1IiEvPT_,"",@"SHT_CUDA_INFO"
	.sectionflags	@""
	.align	4


	//----- nvinfo : EIATTR_CUDA_API_VERSION
	.align		4
        /*0000*/ 	.byte	0x04, 0x37
        /*0002*/ 	.short	(.L_95 - .L_94)
.L_94:
        /*0004*/ 	.word	0x00000082


	//----- nvinfo : EIATTR_KPARAM_INFO
	.align		4
.L_95:
        /*0008*/ 	.byte	0x04, 0x17
        /*000a*/ 	.short	(.L_97 - .L_96)
.L_96:
        /*000c*/ 	.word	0x00000000
        /*0010*/ 	.short	0x0000
        /*0012*/ 	.short	0x0000
        /*0014*/ 	.byte	0x00, 0xf5, 0x21, 0x00


	//----- nvinfo : EIATTR_SPARSE_MMA_MASK
	.align		4
.L_97:
        /*0018*/ 	.byte	0x03, 0x50
        /*001a*/ 	.short	0x0000


	//----- nvinfo : EIATTR_MAXREG_COUNT
	.align		4
        /*001c*/ 	.byte	0x03, 0x1b
        /*001e*/ 	.short	0x00ff


	//----- nvinfo : EIATTR_MERCURY_ISA_VERSION
	.align		4
        /*0020*/ 	.byte	0x03, 0x5f
        /*0022*/ 	.short	0x0101


	//----- nvinfo : EIATTR_VRC_CTA_INIT_COUNT
	.align		4
        /*0024*/ 	.byte	0x02, 0x4a
	.zero		1
	.zero		1


	//----- nvinfo : EIATTR_EXIT_INSTR_OFFSETS
	.align		4
        /*0028*/ 	.byte	0x04, 0x1c
        /*002a*/ 	.short	(.L_99 - .L_98)


	//   ....[0]....
.L_98:
        /*002c*/ 	.word	0x00000010


	//----- nvinfo : EIATTR_CBANK_PARAM_SIZE
	.align		4
.L_99:
        /*0030*/ 	.byte	0x03, 0x19
        /*0032*/ 	.short	0x0008


	//----- nvinfo : EIATTR_PARAM_CBANK
	.align		4
        /*0034*/ 	.byte	0x04, 0x0a
        /*0036*/ 	.short	(.L_101 - .L_100)
	.align		4
.L_100:
        /*0038*/ 	.word	index@(.nv.constant0._Z7kernel1IiEvPT_)
        /*003c*/ 	.short	0x0380
        /*003e*/ 	.short	0x0008


	//----- nvinfo : EIATTR_SW_WAR
	.align		4
.L_101:
        /*0040*/ 	.byte	0x04, 0x36
        /*0042*/ 	.short	(.L_103 - .L_102)
.L_102:
        /*0044*/ 	.word	0x00000008
.L_103:


//--------------------- .nv.info._Z7kernel1I5char4EvPT_ --------------------------
	.section	.nv.info._Z7kernel1I5char4EvPT_,"",@"SHT_CUDA_INFO"
	.sectionflags	@""
	.align	4


	//----- nvinfo : EIATTR_CUDA_API_VERSION
	.align		4
        /*0000*/ 	.byte	0x04, 0x37
        /*0002*/ 	.short	(.L_105 - .L_104)
.L_104:
        /*0004*/ 	.word	0x00000082


	//----- nvinfo : EIATTR_KPARAM_INFO
	.align		4
.L_105:
        /*0008*/ 	.byte	0x04, 0x17
        /*000a*/ 	.short	(.L_107 - .L_106)
.L_106:
        /*000c*/ 	.word	0x00000000
        /*0010*/ 	.short	0x0000
        /*0012*/ 	.short	0x0000
        /*0014*/ 	.byte	0x00, 0xf5, 0x21, 0x00


	//----- nvinfo : EIATTR_SPARSE_MMA_MASK
	.align		4
.L_107:
        /*0018*/ 	.byte	0x03, 0x50
        /*001a*/ 	.short	0x0000


	//----- nvinfo : EIATTR_MAXREG_COUNT
	.align		4
        /*001c*/ 	.byte	0x03, 0x1b
        /*001e*/ 	.short	0x00ff


	//----- nvinfo : EIATTR_MERCURY_ISA_VERSION
	.align		4
        /*0020*/ 	.byte	0x03, 0x5f
        /*0022*/ 	.short	0x0101


	//----- nvinfo : EIATTR_VRC_CTA_INIT_COUNT
	.align		4
        /*0024*/ 	.byte	0x02, 0x4a
	.zero		1
	.zero		1


	//----- nvinfo : EIATTR_EXIT_INSTR_OFFSETS
	.align		4
        /*0028*/ 	.byte	0x04, 0x1c
        /*002a*/ 	.short	(.L_109 - .L_108)


	//   ....[0]....
.L_108:
        /*002c*/ 	.word	0x00000010


	//----- nvinfo : EIATTR_CBANK_PARAM_SIZE
	.align		4
.L_109:
        /*0030*/ 	.byte	0x03, 0x19
        /*0032*/ 	.short	0x0008


	//----- nvinfo : EIATTR_PARAM_CBANK
	.align		4
        /*0034*/ 	.byte	0x04, 0x0a
        /*0036*/ 	.short	(.L_111 - .L_110)
	.align		4
.L_110:
        /*0038*/ 	.word	index@(.nv.constant0._Z7kernel1I5char4EvPT_)
        /*003c*/ 	.short	0x0380
        /*003e*/ 	.short	0x0008


	//----- nvinfo : EIATTR_SW_WAR
	.align		4
.L_111:
        /*0040*/ 	.byte	0x04, 0x36
        /*0042*/ 	.short	(.L_113 - .L_112)
.L_112:
        /*0044*/ 	.word	0x00000008
.L_113:


//--------------------- .nv.info._Z6kernelIiEvPi  --------------------------
	.section	.nv.info._Z6kernelIiEvPi,"",@"SHT_CUDA_INFO"
	.sectionflags	@""
	.align	4


	//----- nvinfo : EIATTR_CUDA_API_VERSION
	.align		4
        /*0000*/ 	.byte	0x04, 0x37
        /*0002*/ 	.short	(.L_115 - .L_114)
.L_114:
        /*0004*/ 	.word	0x00000082


	//----- nvinfo : EIATTR_KPARAM_INFO
	.align		4
.L_115:
        /*0008*/ 	.byte	0x04, 0x17
        /*000a*/ 	.short	(.L_117 - .L_116)
.L_116:
        /*000c*/ 	.word	0x00000000
        /*0010*/ 	.short	0x0000
        /*0012*/ 	.short	0x0000
        /*0014*/ 	.byte	0x00, 0xf5, 0x21, 0x00


	//----- nvinfo : EIATTR_SPARSE_MMA_MASK
	.align		4
.L_117:
        /*0018*/ 	.byte	0x03, 0x50
        /*001a*/ 	.short	0x0000


	//----- nvinfo : EIATTR_MAXREG_COUNT
	.align		4
        /*001c*/ 	.byte	0x03, 0x1b
        /*001e*/ 	.short	0x00ff


	//----- nvinfo : EIATTR_MERCURY_ISA_VERSION
	.align		4
        /*0020*/ 	.byte	0x03, 0x5f
        /*0022*/ 	.short	0x0101


	//----- nvinfo : EIATTR_VRC_CTA_INIT_COUNT
	.align		4
        /*0024*/ 	.byte	0x02, 0x4a
	.zero		1
	.zero		1


	//----- nvinfo : EIATTR_EXIT_INSTR_OFFSETS
	.align		4
        /*0028*/ 	.byte	0x04, 0x1c
        /*002a*/ 	.short	(.L_119 - .L_118)


	//   ....[0]....
.L_118:
        /*002c*/ 	.word	0x00000010


	//----- nvinfo : EIATTR_CBANK_PARAM_SIZE
	.align		4
.L_119:
        /*0030*/ 	.byte	0x03, 0x19
        /*0032*/ 	.short	0x0008


	//----- nvinfo : EIATTR_PARAM_CBANK
	.align		4
        /*0034*/ 	.byte	0x04, 0x0a
        /*0036*/ 	.short	(.L_121 - .L_120)
	.align		4
.L_120:
        /*0038*/ 	.word	index@(.nv.constant0._Z6kernelIiEvPi)
        /*003c*/ 	.short	0x0380
        /*003e*/ 	.short	0x0008


	//----- nvinfo : EIATTR_SW_WAR
	.align		4
.L_121:
        /*0040*/ 	.byte	0x04, 0x36
        /*0042*/ 	.short	(.L_123 - .L_122)
.L_122:
        /*0044*/ 	.word	0x00000008
.L_123:


//--------------------- .nv.info._Z6kernelI6float2EvPi --------------------------
	.section	.nv.info._Z6kernelI6float2EvPi,"",@"SHT_CUDA_INFO"
	.sectionflags	@""
	.align	4


	//----- nvinfo : EIATTR_CUDA_API_VERSION
	.align		4
        /*0000*/ 	.byte	0x04, 0x37
        /*0002*/ 	.short	(.L_125 - .L_124)
.L_124:
        /*0004*/ 	.word	0x00000082


	//----- nvinfo : EIATTR_KPARAM_INFO
	.align		4
.L_125:
        /*0008*/ 	.byte	0x04, 0x17
        /*000a*/ 	.short	(.L_127 - .L_126)
.L_126:
        /*000c*/ 	.word	0x00000000
        /*0010*/ 	.short	0x0000
        /*0012*/ 	.short	0x0000
        /*0014*/ 	.byte	0x00, 0xf5, 0x21, 0x00


	//----- nvinfo : EIATTR_SPARSE_MMA_MASK
	.align		4
.L_127:
        /*0018*/ 	.byte	0x03, 0x50
        /*001a*/ 	.short	0x0000


	//----- nvinfo : EIATTR_MAXREG_COUNT
	.align		4
        /*001c*/ 	.byte	0x03, 0x1b
        /*001e*/ 	.short	0x00ff


	//----- nvinfo : EIATTR_MERCURY_ISA_VERSION
	.align		4
        /*0020*/ 	.byte	0x03, 0x5f
        /*0022*/ 	.short	0x0101


	//----- nvinfo : EIATTR_VRC_CTA_INIT_COUNT
	.align		4
        /*0024*/ 	.byte	0x02, 0x4a
	.zero		1
	.zero		1


	//----- nvinfo : EIATTR_EXIT_INSTR_OFFSETS
	.align		4
        /*0028*/ 	.byte	0x04, 0x1c
        /*002a*/ 	.short	(.L_129 - .L_128)


	//   ....[0]....
.L_128:
        /*002c*/ 	.word	0x00000010


	//----- nvinfo : EIATTR_CBANK_PARAM_SIZE
	.align		4
.L_129:
        /*0030*/ 	.byte	0x03, 0x19
        /*0032*/ 	.short	0x0008


	//----- nvinfo : EIATTR_PARAM_CBANK
	.align		4
        /*0034*/ 	.byte	0x04, 0x0a
        /*0036*/ 	.short	(.L_131 - .L_130)
	.align		4
.L_130:
        /*0038*/ 	.word	index@(.nv.constant0._Z6kernelI6float2EvPi)
        /*003c*/ 	.short	0x0380
        /*003e*/ 	.short	0x0008


	//----- nvinfo : EIATTR_SW_WAR
	.align		4
.L_131:
        /*0040*/ 	.byte	0x04, 0x36
        /*0042*/ 	.short	(.L_133 - .L_132)
.L_132:
        /*0044*/ 	.word	0x00000008
.L_133:


//--------------------- .nv.callgraph             --------------------------
	.section	.nv.callgraph,"",@"SHT_CUDA_CALLGRAPH"
	.align	4
	.sectionentsize	8
	.align		4
        /*0000*/ 	.word	0x00000000
	.align		4
        /*0004*/ 	.word	0xffffffff
	.align		4
        /*0008*/ 	.word	0x00000000
	.align		4
        /*000c*/ 	.word	0xfffffffe
	.align		4
        /*0010*/ 	.word	0x00000000
	.align		4
        /*0014*/ 	.word	0xfffffffd
	.align		4
        /*0018*/ 	.word	0x00000000
	.align		4
        /*001c*/ 	.word	0xfffffffc


//--------------------- .text._Z7kernel3ILj20EiEvPT0_ --------------------------
	.section	.text._Z7kernel3ILj20EiEvPT0_,"ax",@progbits
	.align	128
        .global         _Z7kernel3ILj20EiEvPT0_
        .type           _Z7kernel3ILj20EiEvPT0_,@function
        .size           _Z7kernel3ILj20EiEvPT0_,(.L_x_8 - _Z7kernel3ILj20EiEvPT0_)
        .other          _Z7kernel3ILj20EiEvPT0_,@"STO_CUDA_ENTRY STV_DEFAULT"
_Z7kernel3ILj20EiEvPT0_:
.text._Z7kernel3ILj20EiEvPT0_:
[----:B------:R-:W-:Y:S01]  /*0000*/  LDC R1, c[0x0][0x37c] ;  /* 0x0000df00ff017b82 */ /* 0x000fe20000000800 */
[----:B------:R-:W-:Y:S05]  /*0010*/  EXIT ;  /* 0x000000000000794d */ /* 0x000fea0003800000 */
.L_x_0:
[----:B------:R-:W-:-:S00]  /*0020*/  BRA `(.L_x_0) ;  /* 0xfffffffc00fc7947 */ /* 0x000fc0000383ffff */
[----:B------:R-:W-:-:S00]  /*0030*/  NOP ;  /* 0x0000000000007918 */ /* 0x000fc00000000000 */
        /* <DEDUP_REMOVED lines=12> */
.L_x_8:


//--------------------- .text._Z7kernel2I6float25char4EvPT_PT0_ --------------------------
	.section	.text._Z7kernel2I6float25char4EvPT_PT0_,"ax",@progbits
	.align	128
        .global         _Z7kernel2I6float25char4EvPT_PT0_
        .type           _Z7kernel2I6float25char4EvPT_PT0_,@function
        .size           _Z7kernel2I6float25char4EvPT_PT0_,(.L_x_9 - _Z7kernel2I6float25char4EvPT_PT0_)
        .other          _Z7kernel2I6float25char4EvPT_PT0_,@"STO_CUDA_ENTRY STV_DEFAULT"
_Z7kernel2I6float25char4EvPT_PT0_:
.text._Z7kernel2I6float25char4EvPT_PT0_:
[----:B------:R-:W-:Y:S01]  /*0000*/  LDC R1, c[0x0][0x37c] ;  /* 0x0000df00ff017b82 */ /* 0x000fe20000000800 */
[----:B------:R-:W-:Y:S05]  /*0010*/  EXIT ;  /* 0x000000000000794d */ /* 0x000fea0003800000 */
.L_x_1:
        /* <DEDUP_REMOVED lines=14> */
.L_x_9:


//--------------------- .text._Z7kernel2Ii6float2EvPT_PT0_ --------------------------
	.section	.text._Z7kernel2Ii6float2EvPT_PT0_,"ax",@progbits
	.align	128
        .global         _Z7kernel2Ii6float2EvPT_PT0_
        .type           _Z7kernel2Ii6float2EvPT_PT0_,@function
        .size           _Z7kernel2Ii6float2EvPT_PT0_,(.L_x_10 - _Z7kernel2Ii6float2EvPT_PT0_)
        .other          _Z7kernel2Ii6float2EvPT_PT0_,@"STO_CUDA_ENTRY STV_DEFAULT"
_Z7kernel2Ii6float2EvPT_PT0_:
.text._Z7kernel2Ii6float2EvPT_PT0_:
[----:B------:R-:W-:Y:S01]  /*0000*/  LDC R1, c[0x0][0x37c] ;  /* 0x0000df00ff017b82 */ /* 0x000fe20000000800 */
[----:B------:R-:W-:Y:S05]  /*0010*/  EXIT ;  /* 0x000000000000794d */ /* 0x000fea0003800000 */
.L_x_2:
        /* <DEDUP_REMOVED lines=14> */
.L_x_10:


//--------------------- .text._Z7kernel2I5char4iEvPT_PT0_ --------------------------
	.section	.text._Z7kernel2I5char4iEvPT_PT0_,"ax",@progbits
	.align	128
        .global         _Z7kernel2I5char4iEvPT_PT0_
        .type           _Z7kernel2I5char4iEvPT_PT0_,@function
        .size           _Z7kernel2I5char4iEvPT_PT0_,(.L_x_11 - _Z7kernel2I5char4iEvPT_PT0_)
        .other          _Z7kernel2I5char4iEvPT_PT0_,@"STO_CUDA_ENTRY STV_DEFAULT"
_Z7kernel2I5char4iEvPT_PT0_:
.text._Z7kernel2I5char4iEvPT_PT0_:
[----:B------:R-:W-:Y:S01]  /*0000*/  LDC R1, c[0x0][0x37c] ;  /* 0x0000df00ff017b82 */ /* 0x000fe20000000800 */
[----:B------:R-:W-:Y:S05]  /*0010*/  EXIT ;  /* 0x000000000000794d */ /* 0x000fea0003800000 */
.L_x_3:
        /* <DEDUP_REMOVED lines=14> */
.L_x_11:


//--------------------- .text._Z7kernel1IiEvPT_   --------------------------
	.section	.text._Z7kernel1IiEvPT_,"ax",@progbits
	.align	128
        .global         _Z7kernel1IiEvPT_
        .type           _Z7kernel1IiEvPT_,@function
        .size           _Z7kernel1IiEvPT_,(.L_x_12 - _Z7kernel1IiEvPT_)
        .other          _Z7kernel1IiEvPT_,@"STO_CUDA_ENTRY STV_DEFAULT"
_Z7kernel1IiEvPT_:
.text._Z7kernel1IiEvPT_:
[----:B------:R-:W-:Y:S01]  /*0000*/  LDC R1, c[0x0][0x37c] ;  /* 0x0000df00ff017b82 */ /* 0x000fe20000000800 */
[----:B------:R-:W-:Y:S05]  /*0010*/  EXIT ;  /* 0x000000000000794d */ /* 0x000fea0003800000 */
.L_x_4:
        /* <DEDUP_REMOVED lines=14> */
.L_x_12:


//--------------------- .text._Z7kernel1I5char4EvPT_ --------------------------
	.section	.text._Z7kernel1I5char4EvPT_,"ax",@progbits
	.align	128
        .global         _Z7kernel1I5char4EvPT_
        .type           _Z7kernel1I5char4EvPT_,@function
        .size           _Z7kernel1I5char4EvPT_,(.L_x_13 - _Z7kernel1I5char4EvPT_)
        .other          _Z7kernel1I5char4EvPT_,@"STO_CUDA_ENTRY STV_DEFAULT"
_Z7kernel1I5char4EvPT_:
.text._Z7kernel1I5char4EvPT_:
[----:B------:R-:W-:Y:S01]  /*0000*/  LDC R1, c[0x0][0x37c] ;  /* 0x0000df00ff017b82 */ /* 0x000fe20000000800 */
[----:B------:R-:W-:Y:S05]  /*0010*/  EXIT ;  /* 0x000000000000794d */ /* 0x000fea0003800000 */
.L_x_5:
        /* <DEDUP_REMOVED lines=14> */
.L_x_13:


//--------------------- .text._Z6kernelIiEvPi     --------------------------
	.section	.text._Z6kernelIiEvPi,"ax",@progbits
	.align	128
        .global         _Z6kernelIiEvPi
        .type           _Z6kernelIiEvPi,@function
        .size           _Z6kernelIiEvPi,(.L_x_14 - _Z6kernelIiEvPi)
        .other          _Z6kernelIiEvPi,@"STO_CUDA_ENTRY STV_DEFAULT"
_Z6kernelIiEvPi:
.text._Z6kernelIiEvPi:
[----:B------:R-:W-:Y:S01]  /*0000*/  LDC R1, c[0x0][0x37c] ;  /* 0x0000df00ff017b82 */ /* 0x000fe20000000800 */
[----:B------:R-:W-:Y:S05]  /*0010*/  EXIT ;  /* 0x000000000000794d */ /* 0x000fea0003800000 */
.L_x_6:
        /* <DEDUP_REMOVED lines=14> */
.L_x_14:


//--------------------- .text._Z6kernelI6float2EvPi --------------------------
	.section	.text._Z6kernelI6float2EvPi,"ax",@progbits
	.align	128
        .global         _Z6kernelI6float2EvPi
        .type           _Z6kernelI6float2EvPi,@function
        .size           _Z6kernelI6float2EvPi,(.L_x_15 - _Z6kernelI6float2EvPi)
        .other          _Z6kernelI6float2EvPi,@"STO_CUDA_ENTRY STV_DEFAULT"
_Z6kernelI6float2EvPi:
.text._Z6kernelI6float2EvPi:
[----:B------:R-:W-:Y:S01]  /*0000*/  LDC R1, c[0x0][0x37c] ;  /* 0x0000df00ff017b82 */ /* 0x000fe20000000800 */
[----:B------:R-:W-:Y:S05]  /*0010*/  EXIT ;  /* 0x000000000000794d */ /* 0x000fea0003800000 */
.L_x_7:
        /* <DEDUP_REMOVED lines=14> */
.L_x_15:


//--------------------- .nv.shared.reserved.0     --------------------------
	.section	.nv.shared.reserved.0,"aw",@nobits
	.weak		__nv_reservedSMEM_offset_0_alias
	.size		__nv_reservedSMEM_offset_0_alias, 0, 64
	.other		__nv_reservedSMEM_offset_0_alias,@"STO_CUDA_RESERVED_SHARED STV_DEFAULT"
__nv_reservedSMEM_offset_0_alias:
	.zero		0
	.zero		64


//--------------------- .nv.constant0._Z7kernel3ILj20EiEvPT0_ --------------------------
	.section	.nv.constant0._Z7kernel3ILj20EiEvPT0_,"a",@progbits
	.sectionflags	@""
	.align	4
.nv.constant0._Z7kernel3ILj20EiEvPT0_:
	.zero		904


//--------------------- .nv.constant0._Z7kernel2I6float25char4EvPT_PT0_ --------------------------
	.section	.nv.constant0._Z7kernel2I6float25char4EvPT_PT0_,"a",@progbits
	.sectionflags	@""
	.align	4
.nv.constant0._Z7kernel2I6float25char4EvPT_PT0_:
	.zero		912


//--------------------- .nv.constant0._Z7kernel2Ii6float2EvPT_PT0_ --------------------------
	.section	.nv.constant0._Z7kernel2Ii6float2EvPT_PT0_,"a",@progbits
	.sectionflags	@""
	.align	4
.nv.constant0._Z7kernel2Ii6float2EvPT_PT0_:
	.zero		912


//--------------------- .nv.constant0._Z7kernel2I5char4iEvPT_PT0_ --------------------------
	.section	.nv.constant0._Z7kernel2I5char4iEvPT_PT0_,"a",@progbits
	.sectionflags	@""
	.align	4
.nv.constant0._Z7kernel2I5char4iEvPT_PT0_:
	.zero		912


//--------------------- .nv.constant0._Z7kernel1IiEvPT_ --------------------------
	.section	.nv.constant0._Z7kernel1IiEvPT_,"a",@progbits
	.sectionflags	@""
	.align	4
.nv.constant0._Z7kernel1IiEvPT_:
	.zero		904


//--------------------- .nv.constant0._Z7kernel1I5char4EvPT_ --------------------------
	.section	.nv.constant0._Z7kernel1I5char4EvPT_,"a",@progbits
	.sectionflags	@""
	.align	4
.nv.constant0._Z7kernel1I5char4EvPT_:
	.zero		904


//--------------------- .nv.constant0._Z6kernelIiEvPi --------------------------
	.section	.nv.constant0._Z6kernelIiEvPi,"a",@progbits
	.sectionflags	@""
	.align	4
.nv.constant0._Z6kernelIiEvPi:
	.zero		904


//--------------------- .nv.constant0._Z6kernelI6float2EvPi --------------------------
	.section	.nv.constant0._Z6kernelI6float2EvPi,"a",@progbits
	.sectionflags	@""
	.align	4
.nv.constant0._Z6kernelI6float2EvPi:
	.zero		904


//--------------------- SYMBOLS --------------------------

	.type		.nv.reservedSmem.offset0,@object
	.size		.nv.reservedSmem.offset0,0x4
